//
// Generated by NVIDIA NVVM Compiler
//
// Compiler Build ID: CL-36424714
// Cuda compilation tools, release 13.0, V13.0.88
// Based on NVVM 20.0.0
//

.version 9.0
.target sm_100
.address_size 64

	// .globl	_Z3addPf
.extern .func  (.param .b32 func_retval0) vprintf
(
	.param .b64 vprintf_param_0,
	.param .b64 vprintf_param_1
)
;
.global .align 1 .b8 $str[42] = {100, 101, 118, 105, 99, 101, 95, 100, 97, 116, 97, 32, 97, 116, 32, 105, 110, 100, 101, 120, 32, 37, 100, 58, 32, 37, 102, 32, 40, 98, 101, 102, 111, 114, 101, 32, 97, 100, 100, 41, 10};
.global .align 1 .b8 $str$1[41] = {100, 101, 118, 105, 99, 101, 95, 100, 97, 116, 97, 32, 97, 116, 32, 105, 110, 100, 101, 120, 32, 37, 100, 58, 32, 37, 102, 32, 40, 97, 102, 116, 101, 114, 32, 97, 100, 100, 41, 10};

.visible .entry _Z3addPf(
	.param .u64 .ptr .align 1 _Z3addPf_param_0
)
{
	.local .align 16 .b8 	__local_depot0[16];
	.reg .b64 	%SP;
	.reg .b64 	%SPL;
	.reg .pred 	%p<2>;
	.reg .b32 	%r<9>;
	.reg .b32 	%f<4>;
	.reg .b64 	%rd<11>;
	.reg .b64 	%fd<3>;

	mov.u64 	%SPL, __local_depot0;
	cvta.local.u64 	%SP, %SPL;
	ld.param.u64 	%rd1, [_Z3addPf_param_0];
	mov.u32 	%r2, %ctaid.x;
	mov.u32 	%r3, %ntid.x;
	mov.u32 	%r4, %tid.x;
	mad.lo.s32 	%r1, %r2, %r3, %r4;
	setp.gt.s32 	%p1, %r1, 3;
	@%p1 bra 	$L__BB0_2;
	add.u64 	%rd2, %SP, 0;
	add.u64 	%rd3, %SPL, 0;
	cvta.to.global.u64 	%rd4, %rd1;
	mul.wide.s32 	%rd5, %r1, 4;
	add.s64 	%rd6, %rd4, %rd5;
	ld.global.f32 	%f1, [%rd6];
	cvt.f64.f32 	%fd1, %f1;
	st.local.u32 	[%rd3], %r1;
	st.local.f64 	[%rd3+8], %fd1;
	mov.u64 	%rd7, $str;
	cvta.global.u64 	%rd8, %rd7;
	{ // callseq 0, 0
	.param .b64 param0;
	st.param.b64 	[param0], %rd8;
	.param .b64 param1;
	st.param.b64 	[param1], %rd2;
	.param .b32 retval0;
	call.uni (retval0), 
	vprintf, 
	(
	param0, 
	param1
	);
	ld.param.b32 	%r5, [retval0];
	} // callseq 0
	atom.global.add.f32 	%f2, [%rd6], 0f3F800000;
	ld.global.f32 	%f3, [%rd6];
	cvt.f64.f32 	%fd2, %f3;
	st.local.u32 	[%rd3], %r1;
	st.local.f64 	[%rd3+8], %fd2;
	mov.u64 	%rd9, $str$1;
	cvta.global.u64 	%rd10, %rd9;
	{ // callseq 1, 0
	.param .b64 param0;
	st.param.b64 	[param0], %rd10;
	.param .b64 param1;
	st.param.b64 	[param1], %rd2;
	.param .b32 retval0;
	call.uni (retval0), 
	vprintf, 
	(
	param0, 
	param1
	);
	ld.param.b32 	%r7, [retval0];
	} // callseq 1
$L__BB0_2:
	ret;

}


// ===== COMPILED SASS (sm_100) =====

	.target	sm_100

	.elftype	@"ET_EXEC"


//--------------------- .note.nv.tkinfo           --------------------------
	.section	.note.nv.tkinfo,"",@"SHT_NOTE"
	.sectionflags	@"SHF_NOTE_NV_TKINFO"
	.tkinfo
        /*0018*/ 	.word	0x00000002
        /*0030*/ 	.string	""
        /*0030*/ 	.string	"ptxas"
        /*0030*/ 	.string	"Cuda compilation tools, release 13.0, V13.0.88"
        /*0030*/ 	.string	"Build cuda_13.0.r13.0/compiler.36424714_0"
        /*0030*/ 	.string	"-arch sm_100 -m 64 "



//--------------------- .note.nv.cuinfo           --------------------------
	.section	.note.nv.cuinfo,"",@"SHT_NOTE"
	.sectionflags	@"SHF_NOTE_NV_CUINFO"
        /*0018*/ 	.short	0x0002
        /*001a*/ 	.short	0x0064
        /*001c*/ 	.short	0x0082
	.zero		2


//--------------------- .nv.info                  --------------------------
	.section	.nv.info,"",@"SHT_CUDA_INFO"
	.align	4


	//----- nvinfo : EIATTR_REGCOUNT
	.align		4
        /*0000*/ 	.byte	0x04, 0x2f
        /*0002*/ 	.short	(.L_3 - .L_2)
	.align		4
.L_2:
        /*0004*/ 	.word	index@(_Z3addPf)
        /*0008*/ 	.word	0x00000019


	//----- nvinfo : EIATTR_FRAME_SIZE
	.align		4
.L_3:
        /*000c*/ 	.byte	0x04, 0x11
        /*000e*/ 	.short	(.L_5 - .L_4)
	.align		4
.L_4:
        /*0010*/ 	.word	index@(_Z3addPf)
        /*0014*/ 	.word	0x00000010


	//----- nvinfo : EIATTR_MIN_STACK_SIZE
	.align		4
.L_5:
        /*0018*/ 	.byte	0x04, 0x12
        /*001a*/ 	.short	(.L_7 - .L_6)
	.align		4
.L_6:
        /*001c*/ 	.word	index@(_Z3addPf)
        /*0020*/ 	.word	0x00000010
.L_7:


//--------------------- .nv.compat                --------------------------
	.section	.nv.compat,"",@"SHT_CUDA_COMPAT_INFO"
	.align	4
        /*0000*/ 	.byte	0x02, 0x09, 0x00, 0x00, 0x02, 0x02, 0x01, 0x00, 0x02, 0x05, 0x05, 0x00, 0x03, 0x07, 0x01, 0x01
        /*0010*/ 	.byte	0x02, 0x03, 0x00, 0x00, 0x02, 0x06, 0x01, 0x00, 0x04, 0x0b, 0x08, 0x00, 0x09, 0x00, 0x00, 0x00
        /*0020*/ 	.byte	0x00, 0x00, 0x00, 0x00


//--------------------- .nv.info._Z3addPf         --------------------------
	.section	.nv.info._Z3addPf,"",@"SHT_CUDA_INFO"
	.sectionflags	@""
	.align	4


	//----- nvinfo : EIATTR_CUDA_API_VERSION
	.align		4
        /*0000*/ 	.byte	0x04, 0x37
        /*0002*/ 	.short	(.L_9 - .L_8)
.L_8:
        /*0004*/ 	.word	0x00000082


	//----- nvinfo : EIATTR_KPARAM_INFO
	.align		4
.L_9:
        /*0008*/ 	.byte	0x04, 0x17
        /*000a*/ 	.short	(.L_11 - .L_10)
.L_10:
        /*000c*/ 	.word	0x00000000
        /*0010*/ 	.short	0x0000
        /*0012*/ 	.short	0x0000
        /*0014*/ 	.byte	0x00, 0xf5, 0x21, 0x00


	//----- nvinfo : EIATTR_SPARSE_MMA_MASK
	.align		4
.L_11:
        /*0018*/ 	.byte	0x03, 0x50
        /*001a*/ 	.short	0x0000


	//----- nvinfo : EIATTR_MAXREG_COUNT
	.align		4
        /*001c*/ 	.byte	0x03, 0x1b
        /*001e*/ 	.short	0x00ff


	//----- nvinfo : EIATTR_EXTERNS
	.align		4
        /*0020*/ 	.byte	0x04, 0x0f
        /*0022*/ 	.short	(.L_13 - .L_12)


	//   ....[0]....
	.align		4
.L_12:
        /*0024*/ 	.word	index@(vprintf)


	//----- nvinfo : EIATTR_MERCURY_ISA_VERSION
	.align		4
.L_13:
        /*0028*/ 	.byte	0x03, 0x5f
        /*002a*/ 	.short	0x0101


	//----- nvinfo : EIATTR_VRC_CTA_INIT_COUNT
	.align		4
        /*002c*/ 	.byte	0x02, 0x4a
	.zero		1
	.zero		1


	//----- nvinfo : EIATTR_SYSCALL_OFFSETS
	.align		4
        /*0030*/ 	.byte	0x04, 0x46
        /*0032*/ 	.short	(.L_15 - .L_14)


	//   ....[0]....
.L_14:
        /*0034*/ 	.word	0x000001b0


	//   ....[1]....
        /*0038*/ 	.word	0x00000290


	//----- nvinfo : EIATTR_EXIT_INSTR_OFFSETS
	.align		4
.L_15:
        /*003c*/ 	.byte	0x04, 0x1c
        /*003e*/ 	.short	(.L_17 - .L_16)


	//   ....[0]....
.L_16:
        /*0040*/ 	.word	0x000000b0


	//   ....[1]....
        /*0044*/ 	.word	0x000002a0


	//----- nvinfo : EIATTR_CRS_STACK_SIZE
	.align		4
.L_17:
        /*0048*/ 	.byte	0x04, 0x1e
        /*004a*/ 	.short	(.L_19 - .L_18)
.L_18:
        /*004c*/ 	.word	0x00000000


	//----- nvinfo : EIATTR_CBANK_PARAM_SIZE
	.align		4
.L_19:
        /*0050*/ 	.byte	0x03, 0x19
        /*0052*/ 	.short	0x0008


	//----- nvinfo : EIATTR_PARAM_CBANK
	.align		4
        /*0054*/ 	.byte	0x04, 0x0a
        /*0056*/ 	.short	(.L_21 - .L_20)
	.align		4
.L_20:
        /*0058*/ 	.word	index@(.nv.constant0._Z3addPf)
        /*005c*/ 	.short	0x0380
        /*005e*/ 	.short	0x0008


	//----- nvinfo : EIATTR_SW_WAR
	.align		4
.L_21:
        /*0060*/ 	.byte	0x04, 0x36
        /*0062*/ 	.short	(.L_23 - .L_22)
.L_22:
        /*0064*/ 	.word	0x00000008
.L_23:


//--------------------- .nv.callgraph             --------------------------
	.section	.nv.callgraph,"",@"SHT_CUDA_CALLGRAPH"
	.align	4
	.sectionentsize	8
	.align		4
        /*0000*/ 	.word	0x00000000
	.align		4
        /*0004*/ 	.word	0xffffffff
	.align		4
        /*0008*/ 	.word	index@(_Z3addPf)
	.align		4
        /*000c*/ 	.word	index@(vprintf)
	.align		4
        /*0010*/ 	.word	0x00000000
	.align		4
        /*0014*/ 	.word	0xfffffffe
	.align		4
        /*0018*/ 	.word	0x00000000
	.align		4
        /*001c*/ 	.word	0xfffffffd
	.align		4
        /*0020*/ 	.word	0x00000000
	.align		4
        /*0024*/ 	.word	0xfffffffc


//--------------------- .nv.constant4             --------------------------
	.section	.nv.constant4,"a",@progbits
	.align	8
	.align		8
.nv.constant4:
        /*0000*/ 	.dword	vprintf
	.align		8
        /*0008*/ 	.dword	$str
	.align		8
        /*0010*/ 	.dword	$str$1


//--------------------- .text._Z3addPf            --------------------------
	.section	.text._Z3addPf,"ax",@progbits
	.align	128
        .global         _Z3addPf
        .type           _Z3addPf,@function
        .size           _Z3addPf,(.L_x_3 - _Z3addPf)
        .other          _Z3addPf,@"STO_CUDA_ENTRY STV_DEFAULT"
_Z3addPf:
.text._Z3addPf:
[----:B------:R-:W0:Y:S01]  /*0000*/  LDC R1, c[0x0][0x37c] ;  /* 0x0000df00ff017b82 */ /* 0x000e220000000800 */
[----:B------:R-:W1:Y:S01]  /*0010*/  S2R R3, SR_TID.X ;  /* 0x0000000000037919 */ /* 0x000e620000002100 */
[----:B------:R-:W2:Y:S06]  /*0020*/  LDCU UR5, c[0x0][0x2fc] ;  /* 0x00005f80ff0577ac */ /* 0x000eac0008000800 */
[----:B------:R-:W1:Y:S01]  /*0030*/  S2UR UR6, SR_CTAID.X ;  /* 0x00000000000679c3 */ /* 0x000e620000002500 */
[----:B0-----:R-:W-:Y:S01]  /*0040*/  VIADD R1, R1, 0xfffffff0 ;  /* 0xfffffff001017836 */ /* 0x001fe20000000000 */
[----:B------:R-:W0:Y:S06]  /*0050*/  LDCU UR4, c[0x0][0x2f8] ;  /* 0x00005f00ff0477ac */ /* 0x000e2c0008000800 */
[----:B------:R-:W1:Y:S01]  /*0060*/  LDC R22, c[0x0][0x360] ;  /* 0x0000d800ff167b82 */ /* 0x000e620000000800 */
[----:B0-----:R-:W-:-:S05]  /*0070*/  IADD3 R18, P1, PT, R1, UR4, RZ ;  /* 0x0000000401127c10 */ /* 0x001fca000ff3e0ff */
[----:B--2---:R-:W-:Y:S02]  /*0080*/  IMAD.X R2, RZ, RZ, UR5, P1 ;  /* 0x00000005ff027e24 */ /* 0x004fe400088e06ff */
[----:B-1----:R-:W-:-:S05]  /*0090*/  IMAD R22, R22, UR6, R3 ;  /* 0x0000000616167c24 */ /* 0x002fca000f8e0203 */
[----:B------:R-:W-:-:S13]  /*00a0*/  ISETP.GT.AND P0, PT, R22, 0x3, PT ;  /* 0x000000031600780c */ /* 0x000fda0003f04270 */
[----:B------:R-:W-:Y:S05]  /*00b0*/  @P0 EXIT ;  /* 0x000000000000094d */ /* 0x000fea0003800000 */
[----:B------:R-:W0:Y:S01]  /*00c0*/  LDC.64 R16, c[0x0][0x380] ;  /* 0x0000e000ff107b82 */ /* 0x000e220000000a00 */
[----:B------:R-:W1:Y:S01]  /*00d0*/  LDCU.64 UR36, c[0x0][0x358] ;  /* 0x00006b00ff2477ac */ /* 0x000e620008000a00 */
[----:B------:R-:W-:Y:S01]  /*00e0*/  MOV R19, 0x0 ;  /* 0x0000000000137802 */ /* 0x000fe20000000f00 */
[----:B------:R-:W2:Y:S01]  /*00f0*/  LDCU.64 UR4, c[0x4][0x8] ;  /* 0x01000100ff0477ac */ /* 0x000ea20008000a00 */
[----:B0-----:R-:W-:-:S05]  /*0100*/  IMAD.WIDE R16, R22, 0x4, R16 ;  /* 0x0000000416107825 */ /* 0x001fca00078e0210 */
[----:B-1----:R-:W3:Y:S01]  /*0110*/  LDG.E R0, desc[UR36][R16.64] ;  /* 0x0000002410007981 */ /* 0x002ee2000c1e1900 */
[----:B------:R0:W1:Y:S01]  /*0120*/  LDC.64 R10, c[0x4][R19] ;  /* 0x01000000130a7b82 */ /* 0x0000620000000a00 */
[----:B--2---:R-:W-:Y:S01]  /*0130*/  MOV R4, UR4 ;  /* 0x0000000400047c02 */ /* 0x004fe20008000f00 */
[----:B------:R-:W-:Y:S01]  /*0140*/  IMAD.U32 R5, RZ, RZ, UR5 ;  /* 0x00000005ff057e24 */ /* 0x000fe2000f8e00ff */
[----:B------:R0:W-:Y:S01]  /*0150*/  STL [R1], R22 ;  /* 0x0000001601007387 */ /* 0x0001e20000100800 */
[----:B------:R-:W-:Y:S01]  /*0160*/  MOV R6, R18 ;  /* 0x0000001200067202 */ /* 0x000fe20000000f00 */
[----:B------:R-:W-:Y:S01]  /*0170*/  IMAD.MOV.U32 R7, RZ, RZ, R2 ;  /* 0x000000ffff077224 */ /* 0x000fe200078e0002 */
[----:B---3--:R-:W2:Y:S02]  /*0180*/  F2F.F64.F32 R8, R0 ;  /* 0x0000000000087310 */ /* 0x008ea40000201800 */
[----:B-12---:R0:W-:Y:S04]  /*0190*/  STL.64 [R1+0x8], R8 ;  /* 0x0000080801007387 */ /* 0x0061e80000100a00 */
[----:B------:R-:W-:-:S07]  /*01a0*/  LEPC R20, `(.L_x_0) ;  /* 0x000000001014794e */ /* 0x000fce0000000000 */
[----:B0-----:R-:W-:Y:S05]  /*01b0*/  CALL.ABS.NOINC R10 ;  /* 0x000000000a007343 */ /* 0x001fea0003c00000 */
.L_x_0:
[----:B------:R-:W-:Y:S01]  /*01c0*/  HFMA2 R3, -RZ, RZ, 1.875, 0 ;  /* 0x3f800000ff037431 */ /* 0x000fe200000001ff */
[----:B------:R-:W0:Y:S04]  /*01d0*/  LDCU.64 UR4, c[0x4][0x10] ;  /* 0x01000200ff0477ac */ /* 0x000e280008000a00 */
[----:B------:R1:W-:Y:S04]  /*01e0*/  REDG.E.ADD.F32.FTZ.RN.STRONG.GPU desc[UR36][R16.64], R3 ;  /* 0x00000003100079a6 */ /* 0x0003e8000c12f324 */
[----:B------:R-:W2:Y:S01]  /*01f0*/  LDG.E R0, desc[UR36][R16.64] ;  /* 0x0000002410007981 */ /* 0x000ea2000c1e1900 */
[----:B------:R1:W3:Y:S01]  /*0200*/  LDC.64 R10, c[0x4][R19] ;  /* 0x01000000130a7b82 */ /* 0x0002e20000000a00 */
[----:B------:R-:W-:Y:S01]  /*0210*/  IMAD.MOV.U32 R6, RZ, RZ, R18 ;  /* 0x000000ffff067224 */ /* 0x000fe200078e0012 */
[----:B------:R-:W-:Y:S01]  /*0220*/  MOV R7, R2 ;  /* 0x0000000200077202 */ /* 0x000fe20000000f00 */
[----:B------:R1:W-:Y:S01]  /*0230*/  STL [R1], R22 ;  /* 0x0000001601007387 */ /* 0x0003e20000100800 */
[----:B0-----:R-:W-:Y:S01]  /*0240*/  IMAD.U32 R4, RZ, RZ, UR4 ;  /* 0x00000004ff047e24 */ /* 0x001fe2000f8e00ff */
[----:B------:R-:W-:Y:S01]  /*0250*/  MOV R5, UR5 ;  /* 0x0000000500057c02 */ /* 0x000fe20008000f00 */
[----:B--2---:R-:W0:Y:S02]  /*0260*/  F2F.F64.F32 R8, R0 ;  /* 0x0000000000087310 */ /* 0x004e240000201800 */
[----:B0--3--:R1:W-:Y:S04]  /*0270*/  STL.64 [R1+0x8], R8 ;  /* 0x0000080801007387 */ /* 0x0093e80000100a00 */
[----:B------:R-:W-:-:S07]  /*0280*/  LEPC R20, `(.L_x_1) ;  /* 0x000000001014794e */ /* 0x000fce0000000000 */
[----:B-1----:R-:W-:Y:S05]  /*0290*/  CALL.ABS.NOINC R10 ;  /* 0x000000000a007343 */ /* 0x002fea0003c00000 */
.L_x_1:
[----:B------:R-:W-:Y:S05]  /*02a0*/  EXIT ;  /* 0x000000000000794d */ /* 0x000fea0003800000 */
.L_x_2:
[----:B------:R-:W-:-:S00]  /*02b0*/  BRA `(.L_x_2) ;  /* 0xfffffffc00fc7947 */ /* 0x000fc0000383ffff */
[----:B------:R-:W-:-:S00]  /*02c0*/  NOP ;  /* 0x0000000000007918 */ /* 0x000fc00000000000 */
        /* <DEDUP_REMOVED lines=11> */
.L_x_3:


//--------------------- .nv.global.init           --------------------------
	.section	.nv.global.init,"aw",@progbits
.nv.global.init:
	.type		$str$1,@object
	.size		$str$1,($str - $str$1)
$str$1:
        /*0000*/ 	.byte	0x64, 0x65, 0x76, 0x69, 0x63, 0x65, 0x5f, 0x64, 0x61, 0x74, 0x61, 0x20, 0x61, 0x74, 0x20, 0x69
        /*0010*/ 	.byte	0x6e, 0x64, 0x65, 0x78, 0x20, 0x25, 0x64, 0x3a, 0x20, 0x25, 0x66, 0x20, 0x28, 0x61, 0x66, 0x74
        /*0020*/ 	.byte	0x65, 0x72, 0x20, 0x61, 0x64, 0x64, 0x29, 0x0a, 0x00
	.type		$str,@object
	.size		$str,(.L_0 - $str)
$str:
        /*0029*/ 	.byte	0x64, 0x65, 0x76, 0x69, 0x63, 0x65, 0x5f, 0x64, 0x61, 0x74, 0x61, 0x20, 0x61, 0x74, 0x20, 0x69
        /*0039*/ 	.byte	0x6e, 0x64, 0x65, 0x78, 0x20, 0x25, 0x64, 0x3a, 0x20, 0x25, 0x66, 0x20, 0x28, 0x62, 0x65, 0x66
        /*0049*/ 	.byte	0x6f, 0x72, 0x65, 0x20, 0x61, 0x64, 0x64, 0x29, 0x0a, 0x00
.L_0:


//--------------------- .nv.shared.reserved.0     --------------------------
	.section	.nv.shared.reserved.0,"aw",@nobits
	.weak		__nv_reservedSMEM_offset_0_alias
	.size		__nv_reservedSMEM_offset_0_alias, 0, 64
	.other		__nv_reservedSMEM_offset_0_alias,@"STO_CUDA_RESERVED_SHARED STV_DEFAULT"
__nv_reservedSMEM_offset_0_alias:
	.zero		0
	.zero		64


//--------------------- .nv.constant0._Z3addPf    --------------------------
	.section	.nv.constant0._Z3addPf,"a",@progbits
	.sectionflags	@""
	.align	4
.nv.constant0._Z3addPf:
	.zero		904


//--------------------- SYMBOLS --------------------------

	.type		.nv.reservedSmem.offset0,@object
	.size		.nv.reservedSmem.offset0,0x4
	.type		vprintf,@function
